//
// Generated by NVIDIA NVVM Compiler
//
// Compiler Build ID: CL-36424714
// Cuda compilation tools, release 13.0, V13.0.88
// Based on NVVM 20.0.0
//

.version 9.0
.target sm_100
.address_size 64

	// .globl	_Z5PrintPi
.extern .func  (.param .b32 func_retval0) vprintf
(
	.param .b64 vprintf_param_0,
	.param .b64 vprintf_param_1
)
;
.global .align 1 .b8 $str[12] = {65, 91, 37, 100, 93, 32, 61, 32, 37, 100, 10};
.global .align 1 .b8 $str$1[27] = {61, 61, 61, 61, 61, 61, 61, 61, 61, 61, 61, 61, 61, 61, 61, 61, 61, 61, 61, 61, 61, 61, 61, 61, 61, 10};

.visible .entry _Z5PrintPi(
	.param .u64 .ptr .align 1 _Z5PrintPi_param_0
)
{
	.local .align 8 .b8 	__local_depot0[8];
	.reg .b64 	%SP;
	.reg .b64 	%SPL;
	.reg .pred 	%p<2>;
	.reg .b32 	%r<9>;
	.reg .b64 	%rd<11>;

	mov.u64 	%SPL, __local_depot0;
	cvta.local.u64 	%SP, %SPL;
	ld.param.u64 	%rd1, [_Z5PrintPi_param_0];
	cvta.to.global.u64 	%rd2, %rd1;
	add.u64 	%rd3, %SP, 0;
	add.u64 	%rd4, %SPL, 0;
	mov.u32 	%r1, %tid.x;
	mul.wide.u32 	%rd5, %r1, 4;
	add.s64 	%rd6, %rd2, %rd5;
	ld.global.u32 	%r2, [%rd6];
	st.local.v2.u32 	[%rd4], {%r1, %r2};
	mov.u64 	%rd7, $str;
	cvta.global.u64 	%rd8, %rd7;
	{ // callseq 0, 0
	.param .b64 param0;
	st.param.b64 	[param0], %rd8;
	.param .b64 param1;
	st.param.b64 	[param1], %rd3;
	.param .b32 retval0;
	call.uni (retval0), 
	vprintf, 
	(
	param0, 
	param1
	);
	ld.param.b32 	%r3, [retval0];
	} // callseq 0
	ld.global.u32 	%r5, [%rd6];
	add.s32 	%r6, %r5, 1;
	st.global.u32 	[%rd6], %r6;
	setp.ne.s32 	%p1, %r1, 0;
	@%p1 bra 	$L__BB0_2;
	mov.u64 	%rd9, $str$1;
	cvta.global.u64 	%rd10, %rd9;
	{ // callseq 1, 0
	.param .b64 param0;
	st.param.b64 	[param0], %rd10;
	.param .b64 param1;
	st.param.b64 	[param1], 0;
	.param .b32 retval0;
	call.uni (retval0), 
	vprintf, 
	(
	param0, 
	param1
	);
	ld.param.b32 	%r7, [retval0];
	} // callseq 1
$L__BB0_2:
	ret;

}


// ===== COMPILED SASS (sm_100) =====

	.target	sm_100

	.elftype	@"ET_EXEC"


//--------------------- .note.nv.tkinfo           --------------------------
	.section	.note.nv.tkinfo,"",@"SHT_NOTE"
	.sectionflags	@"SHF_NOTE_NV_TKINFO"
	.tkinfo
        /*0018*/ 	.word	0x00000002
        /*0030*/ 	.string	""
        /*0030*/ 	.string	"ptxas"
        /*0030*/ 	.string	"Cuda compilation tools, release 13.0, V13.0.88"
        /*0030*/ 	.string	"Build cuda_13.0.r13.0/compiler.36424714_0"
        /*0030*/ 	.string	"-arch sm_100 -m 64 "



//--------------------- .note.nv.cuinfo           --------------------------
	.section	.note.nv.cuinfo,"",@"SHT_NOTE"
	.sectionflags	@"SHF_NOTE_NV_CUINFO"
        /*0018*/ 	.short	0x0002
        /*001a*/ 	.short	0x0064
        /*001c*/ 	.short	0x0082
	.zero		2


//--------------------- .nv.info                  --------------------------
	.section	.nv.info,"",@"SHT_CUDA_INFO"
	.align	4


	//----- nvinfo : EIATTR_REGCOUNT
	.align		4
        /*0000*/ 	.byte	0x04, 0x2f
        /*0002*/ 	.short	(.L_3 - .L_2)
	.align		4
.L_2:
        /*0004*/ 	.word	index@(_Z5PrintPi)
        /*0008*/ 	.word	0x00000018


	//----- nvinfo : EIATTR_FRAME_SIZE
	.align		4
.L_3:
        /*000c*/ 	.byte	0x04, 0x11
        /*000e*/ 	.short	(.L_5 - .L_4)
	.align		4
.L_4:
        /*0010*/ 	.word	index@(_Z5PrintPi)
        /*0014*/ 	.word	0x00000008


	//----- nvinfo : EIATTR_MIN_STACK_SIZE
	.align		4
.L_5:
        /*0018*/ 	.byte	0x04, 0x12
        /*001a*/ 	.short	(.L_7 - .L_6)
	.align		4
.L_6:
        /*001c*/ 	.word	index@(_Z5PrintPi)
        /*0020*/ 	.word	0x00000008
.L_7:


//--------------------- .nv.compat                --------------------------
	.section	.nv.compat,"",@"SHT_CUDA_COMPAT_INFO"
	.align	4
        /*0000*/ 	.byte	0x02, 0x09, 0x00, 0x00, 0x02, 0x02, 0x01, 0x00, 0x02, 0x05, 0x05, 0x00, 0x03, 0x07, 0x01, 0x01
        /*0010*/ 	.byte	0x02, 0x03, 0x00, 0x00, 0x02, 0x06, 0x01, 0x00, 0x04, 0x0b, 0x08, 0x00, 0x09, 0x00, 0x00, 0x00
        /*0020*/ 	.byte	0x00, 0x00, 0x00, 0x00


//--------------------- .nv.info._Z5PrintPi       --------------------------
	.section	.nv.info._Z5PrintPi,"",@"SHT_CUDA_INFO"
	.sectionflags	@""
	.align	4


	//----- nvinfo : EIATTR_CUDA_API_VERSION
	.align		4
        /*0000*/ 	.byte	0x04, 0x37
        /*0002*/ 	.short	(.L_9 - .L_8)
.L_8:
        /*0004*/ 	.word	0x00000082


	//----- nvinfo : EIATTR_KPARAM_INFO
	.align		4
.L_9:
        /*0008*/ 	.byte	0x04, 0x17
        /*000a*/ 	.short	(.L_11 - .L_10)
.L_10:
        /*000c*/ 	.word	0x00000000
        /*0010*/ 	.short	0x0000
        /*0012*/ 	.short	0x0000
        /*0014*/ 	.byte	0x00, 0xf5, 0x21, 0x00


	//----- nvinfo : EIATTR_SPARSE_MMA_MASK
	.align		4
.L_11:
        /*0018*/ 	.byte	0x03, 0x50
        /*001a*/ 	.short	0x0000


	//----- nvinfo : EIATTR_MAXREG_COUNT
	.align		4
        /*001c*/ 	.byte	0x03, 0x1b
        /*001e*/ 	.short	0x00ff


	//----- nvinfo : EIATTR_EXTERNS
	.align		4
        /*0020*/ 	.byte	0x04, 0x0f
        /*0022*/ 	.short	(.L_13 - .L_12)


	//   ....[0]....
	.align		4
.L_12:
        /*0024*/ 	.word	index@(vprintf)


	//----- nvinfo : EIATTR_MERCURY_ISA_VERSION
	.align		4
.L_13:
        /*0028*/ 	.byte	0x03, 0x5f
        /*002a*/ 	.short	0x0101


	//----- nvinfo : EIATTR_VRC_CTA_INIT_COUNT
	.align		4
        /*002c*/ 	.byte	0x02, 0x4a
	.zero		1
	.zero		1


	//----- nvinfo : EIATTR_SYSCALL_OFFSETS
	.align		4
        /*0030*/ 	.byte	0x04, 0x46
        /*0032*/ 	.short	(.L_15 - .L_14)


	//   ....[0]....
.L_14:
        /*0034*/ 	.word	0x00000120


	//   ....[1]....
        /*0038*/ 	.word	0x000001e0


	//----- nvinfo : EIATTR_EXIT_INSTR_OFFSETS
	.align		4
.L_15:
        /*003c*/ 	.byte	0x04, 0x1c
        /*003e*/ 	.short	(.L_17 - .L_16)


	//   ....[0]....
.L_16:
        /*0040*/ 	.word	0x00000170


	//   ....[1]....
        /*0044*/ 	.word	0x000001f0


	//----- nvinfo : EIATTR_CRS_STACK_SIZE
	.align		4
.L_17:
        /*0048*/ 	.byte	0x04, 0x1e
        /*004a*/ 	.short	(.L_19 - .L_18)
.L_18:
        /*004c*/ 	.word	0x00000000


	//----- nvinfo : EIATTR_CBANK_PARAM_SIZE
	.align		4
.L_19:
        /*0050*/ 	.byte	0x03, 0x19
        /*0052*/ 	.short	0x0008


	//----- nvinfo : EIATTR_PARAM_CBANK
	.align		4
        /*0054*/ 	.byte	0x04, 0x0a
        /*0056*/ 	.short	(.L_21 - .L_20)
	.align		4
.L_20:
        /*0058*/ 	.word	index@(.nv.constant0._Z5PrintPi)
        /*005c*/ 	.short	0x0380
        /*005e*/ 	.short	0x0008


	//----- nvinfo : EIATTR_SW_WAR
	.align		4
.L_21:
        /*0060*/ 	.byte	0x04, 0x36
        /*0062*/ 	.short	(.L_23 - .L_22)
.L_22:
        /*0064*/ 	.word	0x00000008
.L_23:


//--------------------- .nv.callgraph             --------------------------
	.section	.nv.callgraph,"",@"SHT_CUDA_CALLGRAPH"
	.align	4
	.sectionentsize	8
	.align		4
        /*0000*/ 	.word	0x00000000
	.align		4
        /*0004*/ 	.word	0xffffffff
	.align		4
        /*0008*/ 	.word	index@(_Z5PrintPi)
	.align		4
        /*000c*/ 	.word	index@(vprintf)
	.align		4
        /*0010*/ 	.word	0x00000000
	.align		4
        /*0014*/ 	.word	0xfffffffe
	.align		4
        /*0018*/ 	.word	0x00000000
	.align		4
        /*001c*/ 	.word	0xfffffffd
	.align		4
        /*0020*/ 	.word	0x00000000
	.align		4
        /*0024*/ 	.word	0xfffffffc


//--------------------- .nv.constant4             --------------------------
	.section	.nv.constant4,"a",@progbits
	.align	8
	.align		8
.nv.constant4:
        /*0000*/ 	.dword	vprintf
	.align		8
        /*0008*/ 	.dword	$str
	.align		8
        /*0010*/ 	.dword	$str$1


//--------------------- .text._Z5PrintPi          --------------------------
	.section	.text._Z5PrintPi,"ax",@progbits
	.align	128
        .global         _Z5PrintPi
        .type           _Z5PrintPi,@function
        .size           _Z5PrintPi,(.L_x_3 - _Z5PrintPi)
        .other          _Z5PrintPi,@"STO_CUDA_ENTRY STV_DEFAULT"
_Z5PrintPi:
.text._Z5PrintPi:
[----:B------:R-:W0:Y:S01]  /*0000*/  LDC R1, c[0x0][0x37c] ;  /* 0x0000df00ff017b82 */ /* 0x000e220000000800 */
[----:B------:R-:W1:Y:S07]  /*0010*/  S2R R2, SR_TID.X ;  /* 0x0000000000027919 */ /* 0x000e6e0000002100 */
[----:B------:R-:W1:Y:S01]  /*0020*/  LDC.64 R16, c[0x0][0x380] ;  /* 0x0000e000ff107b82 */ /* 0x000e620000000a00 */
[----:B------:R-:W2:Y:S01]  /*0030*/  LDCU.64 UR36, c[0x0][0x358] ;  /* 0x00006b00ff2477ac */ /* 0x000ea20008000a00 */
[----:B0-----:R-:W-:Y:S01]  /*0040*/  VIADD R1, R1, 0xfffffff8 ;  /* 0xfffffff801017836 */ /* 0x001fe20000000000 */
[----:B------:R-:W0:Y:S01]  /*0050*/  LDCU UR4, c[0x0][0x2f8] ;  /* 0x00005f00ff0477ac */ /* 0x000e220008000800 */
[----:B------:R-:W3:Y:S01]  /*0060*/  LDCU.64 UR6, c[0x4][0x8] ;  /* 0x01000100ff0677ac */ /* 0x000ee20008000a00 */
[----:B-1----:R-:W-:-:S05]  /*0070*/  IMAD.WIDE.U32 R16, R2, 0x4, R16 ;  /* 0x0000000402107825 */ /* 0x002fca00078e0010 */
[----:B--2---:R-:W2:Y:S01]  /*0080*/  LDG.E R3, desc[UR36][R16.64] ;  /* 0x0000002410037981 */ /* 0x004ea2000c1e1900 */
[----:B------:R-:W-:Y:S01]  /*0090*/  MOV R18, 0x0 ;  /* 0x0000000000127802 */ /* 0x000fe20000000f00 */
[----:B------:R-:W1:Y:S01]  /*00a0*/  LDCU UR5, c[0x0][0x2fc] ;  /* 0x00005f80ff0577ac */ /* 0x000e620008000800 */
[----:B0-----:R-:W-:Y:S01]  /*00b0*/  IADD3 R6, P0, PT, R1, UR4, RZ ;  /* 0x0000000401067c10 */ /* 0x001fe2000ff1e0ff */
[----:B---3--:R-:W-:Y:S01]  /*00c0*/  IMAD.U32 R4, RZ, RZ, UR6 ;  /* 0x00000006ff047e24 */ /* 0x008fe2000f8e00ff */
[----:B------:R0:W3:Y:S01]  /*00d0*/  LDC.64 R8, c[0x4][R18] ;  /* 0x0100000012087b82 */ /* 0x0000e20000000a00 */
[----:B------:R-:W-:Y:S01]  /*00e0*/  IMAD.U32 R5, RZ, RZ, UR7 ;  /* 0x00000007ff057e24 */ /* 0x000fe2000f8e00ff */
[----:B-1----:R-:W-:Y:S01]  /*00f0*/  IADD3.X R7, PT, PT, RZ, UR5, RZ, P0, !PT ;  /* 0x00000005ff077c10 */ /* 0x002fe200087fe4ff */
[----:B--23--:R0:W-:Y:S08]  /*0100*/  STL.64 [R1], R2 ;  /* 0x0000000201007387 */ /* 0x00c1f00000100a00 */
[----:B------:R-:W-:-:S07]  /*0110*/  LEPC R20, `(.L_x_0) ;  /* 0x000000001014794e */ /* 0x000fce0000000000 */
[----:B0-----:R-:W-:Y:S05]  /*0120*/  CALL.ABS.NOINC R8 ;  /* 0x0000000008007343 */ /* 0x001fea0003c00000 */
.L_x_0:
[----:B------:R-:W2:Y:S01]  /*0130*/  LDG.E R0, desc[UR36][R16.64] ;  /* 0x0000002410007981 */ /* 0x000ea2000c1e1900 */
[----:B------:R-:W-:Y:S01]  /*0140*/  ISETP.NE.AND P0, PT, R2, RZ, PT ;  /* 0x000000ff0200720c */ /* 0x000fe20003f05270 */
[----:B--2---:R-:W-:-:S05]  /*0150*/  VIADD R3, R0, 0x1 ;  /* 0x0000000100037836 */ /* 0x004fca0000000000 */
[----:B------:R0:W-:Y:S07]  /*0160*/  STG.E desc[UR36][R16.64], R3 ;  /* 0x0000000310007986 */ /* 0x0001ee000c101924 */
[----:B------:R-:W-:Y:S05]  /*0170*/  @P0 EXIT ;  /* 0x000000000000094d */ /* 0x000fea0003800000 */
[----:B------:R-:W1:Y:S01]  /*0180*/  LDC.64 R18, c[0x4][R18] ;  /* 0x0100000012127b82 */ /* 0x000e620000000a00 */
[----:B------:R-:W2:Y:S01]  /*0190*/  LDCU.64 UR4, c[0x4][0x10] ;  /* 0x01000200ff0477ac */ /* 0x000ea20008000a00 */
[----:B------:R-:W-:Y:S01]  /*01a0*/  CS2R R6, SRZ ;  /* 0x0000000000067805 */ /* 0x000fe2000001ff00 */
[----:B--2---:R-:W-:Y:S01]  /*01b0*/  IMAD.U32 R4, RZ, RZ, UR4 ;  /* 0x00000004ff047e24 */ /* 0x004fe2000f8e00ff */
[----:B------:R-:W-:-:S07]  /*01c0*/  MOV R5, UR5 ;  /* 0x0000000500057c02 */ /* 0x000fce0008000f00 */
[----:B------:R-:W-:-:S07]  /*01d0*/  LEPC R20, `(.L_x_1) ;  /* 0x000000001014794e */ /* 0x000fce0000000000 */
[----:B01----:R-:W-:Y:S05]  /*01e0*/  CALL.ABS.NOINC R18 ;  /* 0x0000000012007343 */ /* 0x003fea0003c00000 */
.L_x_1:
[----:B------:R-:W-:Y:S05]  /*01f0*/  EXIT ;  /* 0x000000000000794d */ /* 0x000fea0003800000 */
.L_x_2:
[----:B------:R-:W-:-:S00]  /*0200*/  BRA `(.L_x_2) ;  /* 0xfffffffc00fc7947 */ /* 0x000fc0000383ffff */
[----:B------:R-:W-:-:S00]  /*0210*/  NOP ;  /* 0x0000000000007918 */ /* 0x000fc00000000000 */
        /* <DEDUP_REMOVED lines=14> */
.L_x_3:


//--------------------- .nv.global.init           --------------------------
	.section	.nv.global.init,"aw",@progbits
.nv.global.init:
	.type		$str,@object
	.size		$str,($str$1 - $str)
$str:
        /*0000*/ 	.byte	0x41, 0x5b, 0x25, 0x64, 0x5d, 0x20, 0x3d, 0x20, 0x25, 0x64, 0x0a, 0x00
	.type		$str$1,@object
	.size		$str$1,(.L_1 - $str$1)
$str$1:
        /*000c*/ 	.byte	0x3d, 0x3d, 0x3d, 0x3d, 0x3d, 0x3d, 0x3d, 0x3d, 0x3d, 0x3d, 0x3d, 0x3d, 0x3d, 0x3d, 0x3d, 0x3d
        /*001c*/ 	.byte	0x3d, 0x3d, 0x3d, 0x3d, 0x3d, 0x3d, 0x3d, 0x3d, 0x3d, 0x0a, 0x00
.L_1:


//--------------------- .nv.shared.reserved.0     --------------------------
	.section	.nv.shared.reserved.0,"aw",@nobits
	.weak		__nv_reservedSMEM_offset_0_alias
	.size		__nv_reservedSMEM_offset_0_alias, 0, 64
	.other		__nv_reservedSMEM_offset_0_alias,@"STO_CUDA_RESERVED_SHARED STV_DEFAULT"
__nv_reservedSMEM_offset_0_alias:
	.zero		0
	.zero		64


//--------------------- .nv.constant0._Z5PrintPi  --------------------------
	.section	.nv.constant0._Z5PrintPi,"a",@progbits
	.sectionflags	@""
	.align	4
.nv.constant0._Z5PrintPi:
	.zero		904


//--------------------- SYMBOLS --------------------------

	.type		.nv.reservedSmem.offset0,@object
	.size		.nv.reservedSmem.offset0,0x4
	.type		vprintf,@function
